//
// Generated by NVIDIA NVVM Compiler
//
// Compiler Build ID: CL-36424714
// Cuda compilation tools, release 13.0, V13.0.88
// Based on NVVM 20.0.0
//

.version 9.0
.target sm_100
.address_size 64

	// .globl	_Z15vectorSumGlobalPiS_S_i
.extern .shared .align 16 .b8 sharedMem[];

.visible .entry _Z15vectorSumGlobalPiS_S_i(
	.param .u64 .ptr .align 1 _Z15vectorSumGlobalPiS_S_i_param_0,
	.param .u64 .ptr .align 1 _Z15vectorSumGlobalPiS_S_i_param_1,
	.param .u64 .ptr .align 1 _Z15vectorSumGlobalPiS_S_i_param_2,
	.param .u32 _Z15vectorSumGlobalPiS_S_i_param_3
)
{
	.reg .pred 	%p<2>;
	.reg .b32 	%r<9>;
	.reg .b64 	%rd<11>;

	ld.param.u64 	%rd1, [_Z15vectorSumGlobalPiS_S_i_param_0];
	ld.param.u64 	%rd2, [_Z15vectorSumGlobalPiS_S_i_param_1];
	ld.param.u64 	%rd3, [_Z15vectorSumGlobalPiS_S_i_param_2];
	ld.param.u32 	%r2, [_Z15vectorSumGlobalPiS_S_i_param_3];
	mov.u32 	%r3, %tid.x;
	mov.u32 	%r4, %ctaid.x;
	mov.u32 	%r5, %ntid.x;
	mad.lo.s32 	%r1, %r4, %r5, %r3;
	setp.ge.s32 	%p1, %r1, %r2;
	@%p1 bra 	$L__BB0_2;
	cvta.to.global.u64 	%rd4, %rd1;
	cvta.to.global.u64 	%rd5, %rd2;
	cvta.to.global.u64 	%rd6, %rd3;
	mul.wide.s32 	%rd7, %r1, 4;
	add.s64 	%rd8, %rd4, %rd7;
	ld.global.u32 	%r6, [%rd8];
	add.s64 	%rd9, %rd5, %rd7;
	ld.global.u32 	%r7, [%rd9];
	add.s32 	%r8, %r7, %r6;
	add.s64 	%rd10, %rd6, %rd7;
	st.global.u32 	[%rd10], %r8;
$L__BB0_2:
	ret;

}
	// .globl	_Z15vectorSumSharedPiS_S_i
.visible .entry _Z15vectorSumSharedPiS_S_i(
	.param .u64 .ptr .align 1 _Z15vectorSumSharedPiS_S_i_param_0,
	.param .u64 .ptr .align 1 _Z15vectorSumSharedPiS_S_i_param_1,
	.param .u64 .ptr .align 1 _Z15vectorSumSharedPiS_S_i_param_2,
	.param .u32 _Z15vectorSumSharedPiS_S_i_param_3
)
{
	.reg .pred 	%p<3>;
	.reg .b32 	%r<13>;
	.reg .b64 	%rd<12>;

	ld.param.u64 	%rd1, [_Z15vectorSumSharedPiS_S_i_param_0];
	ld.param.u64 	%rd2, [_Z15vectorSumSharedPiS_S_i_param_1];
	ld.param.u64 	%rd3, [_Z15vectorSumSharedPiS_S_i_param_2];
	ld.param.u32 	%r3, [_Z15vectorSumSharedPiS_S_i_param_3];
	mov.u32 	%r4, %tid.x;
	mov.u32 	%r5, %ctaid.x;
	mov.u32 	%r6, %ntid.x;
	mad.lo.s32 	%r1, %r5, %r6, %r4;
	setp.ge.s32 	%p1, %r1, %r3;
	shl.b32 	%r7, %r4, 2;
	mov.u32 	%r8, sharedMem;
	add.s32 	%r2, %r8, %r7;
	@%p1 bra 	$L__BB1_2;
	cvta.to.global.u64 	%rd4, %rd1;
	cvta.to.global.u64 	%rd5, %rd2;
	mul.wide.s32 	%rd6, %r1, 4;
	add.s64 	%rd7, %rd4, %rd6;
	ld.global.u32 	%r9, [%rd7];
	add.s64 	%rd8, %rd5, %rd6;
	ld.global.u32 	%r10, [%rd8];
	add.s32 	%r11, %r10, %r9;
	st.shared.u32 	[%r2], %r11;
$L__BB1_2:
	setp.ge.s32 	%p2, %r1, %r3;
	bar.sync 	0;
	@%p2 bra 	$L__BB1_4;
	ld.shared.u32 	%r12, [%r2];
	cvta.to.global.u64 	%rd9, %rd3;
	mul.wide.s32 	%rd10, %r1, 4;
	add.s64 	%rd11, %rd9, %rd10;
	st.global.u32 	[%rd11], %r12;
$L__BB1_4:
	ret;

}


// ===== COMPILED SASS (sm_100) =====

	.target	sm_100

	.elftype	@"ET_EXEC"


//--------------------- .note.nv.tkinfo           --------------------------
	.section	.note.nv.tkinfo,"",@"SHT_NOTE"
	.sectionflags	@"SHF_NOTE_NV_TKINFO"
	.tkinfo
        /*0018*/ 	.word	0x00000002
        /*0030*/ 	.string	""
        /*0030*/ 	.string	"ptxas"
        /*0030*/ 	.string	"Cuda compilation tools, release 13.0, V13.0.88"
        /*0030*/ 	.string	"Build cuda_13.0.r13.0/compiler.36424714_0"
        /*0030*/ 	.string	"-arch sm_100 -m 64 "



//--------------------- .note.nv.cuinfo           --------------------------
	.section	.note.nv.cuinfo,"",@"SHT_NOTE"
	.sectionflags	@"SHF_NOTE_NV_CUINFO"
        /*0018*/ 	.short	0x0002
        /*001a*/ 	.short	0x0064
        /*001c*/ 	.short	0x0082
	.zero		2


//--------------------- .nv.info                  --------------------------
	.section	.nv.info,"",@"SHT_CUDA_INFO"
	.align	4


	//----- nvinfo : EIATTR_REGCOUNT
	.align		4
        /*0000*/ 	.byte	0x04, 0x2f
        /*0002*/ 	.short	(.L_1 - .L_0)
	.align		4
.L_0:
        /*0004*/ 	.word	index@(_Z15vectorSumGlobalPiS_S_i)
        /*0008*/ 	.word	0x0000000c


	//----- nvinfo : EIATTR_FRAME_SIZE
	.align		4
.L_1:
        /*000c*/ 	.byte	0x04, 0x11
        /*000e*/ 	.short	(.L_3 - .L_2)
	.align		4
.L_2:
        /*0010*/ 	.word	index@(_Z15vectorSumGlobalPiS_S_i)
        /*0014*/ 	.word	0x00000000


	//----- nvinfo : EIATTR_REGCOUNT
	.align		4
.L_3:
        /*0018*/ 	.byte	0x04, 0x2f
        /*001a*/ 	.short	(.L_5 - .L_4)
	.align		4
.L_4:
        /*001c*/ 	.word	index@(_Z15vectorSumSharedPiS_S_i)
        /*0020*/ 	.word	0x0000000c


	//----- nvinfo : EIATTR_FRAME_SIZE
	.align		4
.L_5:
        /*0024*/ 	.byte	0x04, 0x11
        /*0026*/ 	.short	(.L_7 - .L_6)
	.align		4
.L_6:
        /*0028*/ 	.word	index@(_Z15vectorSumSharedPiS_S_i)
        /*002c*/ 	.word	0x00000000


	//----- nvinfo : EIATTR_MIN_STACK_SIZE
	.align		4
.L_7:
        /*0030*/ 	.byte	0x04, 0x12
        /*0032*/ 	.short	(.L_9 - .L_8)
	.align		4
.L_8:
        /*0034*/ 	.word	index@(_Z15vectorSumSharedPiS_S_i)
        /*0038*/ 	.word	0x00000000


	//----- nvinfo : EIATTR_MIN_STACK_SIZE
	.align		4
.L_9:
        /*003c*/ 	.byte	0x04, 0x12
        /*003e*/ 	.short	(.L_11 - .L_10)
	.align		4
.L_10:
        /*0040*/ 	.word	index@(_Z15vectorSumGlobalPiS_S_i)
        /*0044*/ 	.word	0x00000000
.L_11:


//--------------------- .nv.compat                --------------------------
	.section	.nv.compat,"",@"SHT_CUDA_COMPAT_INFO"
	.align	4
        /*0000*/ 	.byte	0x02, 0x09, 0x00, 0x00, 0x02, 0x02, 0x01, 0x00, 0x02, 0x05, 0x05, 0x00, 0x03, 0x07, 0x01, 0x01
        /*0010*/ 	.byte	0x02, 0x03, 0x00, 0x00, 0x02, 0x06, 0x01, 0x00, 0x04, 0x0b, 0x08, 0x00, 0x09, 0x00, 0x00, 0x00
        /*0020*/ 	.byte	0x00, 0x00, 0x00, 0x00


//--------------------- .nv.info._Z15vectorSumSharedPiS_S_i --------------------------
	.section	.nv.info._Z15vectorSumSharedPiS_S_i,"",@"SHT_CUDA_INFO"
	.sectionflags	@""
	.align	4


	//----- nvinfo : EIATTR_CUDA_API_VERSION
	.align		4
        /*0000*/ 	.byte	0x04, 0x37
        /*0002*/ 	.short	(.L_13 - .L_12)
.L_12:
        /*0004*/ 	.word	0x00000082


	//----- nvinfo : EIATTR_KPARAM_INFO
	.align		4
.L_13:
        /*0008*/ 	.byte	0x04, 0x17
        /*000a*/ 	.short	(.L_15 - .L_14)
.L_14:
        /*000c*/ 	.word	0x00000000
        /*0010*/ 	.short	0x0003
        /*0012*/ 	.short	0x0018
        /*0014*/ 	.byte	0x00, 0xf0, 0x11, 0x00


	//----- nvinfo : EIATTR_KPARAM_INFO
	.align		4
.L_15:
        /*0018*/ 	.byte	0x04, 0x17
        /*001a*/ 	.short	(.L_17 - .L_16)
.L_16:
        /*001c*/ 	.word	0x00000000
        /*0020*/ 	.short	0x0002
        /*0022*/ 	.short	0x0010
        /*0024*/ 	.byte	0x00, 0xf5, 0x21, 0x00


	//----- nvinfo : EIATTR_KPARAM_INFO
	.align		4
.L_17:
        /*0028*/ 	.byte	0x04, 0x17
        /*002a*/ 	.short	(.L_19 - .L_18)
.L_18:
        /*002c*/ 	.word	0x00000000
        /*0030*/ 	.short	0x0001
        /*0032*/ 	.short	0x0008
        /*0034*/ 	.byte	0x00, 0xf5, 0x21, 0x00


	//----- nvinfo : EIATTR_KPARAM_INFO
	.align		4
.L_19:
        /*0038*/ 	.byte	0x04, 0x17
        /*003a*/ 	.short	(.L_21 - .L_20)
.L_20:
        /*003c*/ 	.word	0x00000000
        /*0040*/ 	.short	0x0000
        /*0042*/ 	.short	0x0000
        /*0044*/ 	.byte	0x00, 0xf5, 0x21, 0x00


	//----- nvinfo : EIATTR_SPARSE_MMA_MASK
	.align		4
.L_21:
        /*0048*/ 	.byte	0x03, 0x50
        /*004a*/ 	.short	0x0000


	//----- nvinfo : EIATTR_MAXREG_COUNT
	.align		4
        /*004c*/ 	.byte	0x03, 0x1b
        /*004e*/ 	.short	0x00ff


	//----- nvinfo : EIATTR_NUM_BARRIERS
	.align		4
        /*0050*/ 	.byte	0x02, 0x4c
        /*0052*/ 	.byte	0x01
	.zero		1


	//----- nvinfo : EIATTR_MERCURY_ISA_VERSION
	.align		4
        /*0054*/ 	.byte	0x03, 0x5f
        /*0056*/ 	.short	0x0101


	//----- nvinfo : EIATTR_VRC_CTA_INIT_COUNT
	.align		4
        /*0058*/ 	.byte	0x02, 0x4a
	.zero		1
	.zero		1


	//----- nvinfo : EIATTR_EXIT_INSTR_OFFSETS
	.align		4
        /*005c*/ 	.byte	0x04, 0x1c
        /*005e*/ 	.short	(.L_23 - .L_22)


	//   ....[0]....
.L_22:
        /*0060*/ 	.word	0x00000150


	//   ....[1]....
        /*0064*/ 	.word	0x000001a0


	//----- nvinfo : EIATTR_CBANK_PARAM_SIZE
	.align		4
.L_23:
        /*0068*/ 	.byte	0x03, 0x19
        /*006a*/ 	.short	0x001c


	//----- nvinfo : EIATTR_PARAM_CBANK
	.align		4
        /*006c*/ 	.byte	0x04, 0x0a
        /*006e*/ 	.short	(.L_25 - .L_24)
	.align		4
.L_24:
        /*0070*/ 	.word	index@(.nv.constant0._Z15vectorSumSharedPiS_S_i)
        /*0074*/ 	.short	0x0380
        /*0076*/ 	.short	0x001c


	//----- nvinfo : EIATTR_SW_WAR
	.align		4
.L_25:
        /*0078*/ 	.byte	0x04, 0x36
        /*007a*/ 	.short	(.L_27 - .L_26)
.L_26:
        /*007c*/ 	.word	0x00000008
.L_27:


//--------------------- .nv.info._Z15vectorSumGlobalPiS_S_i --------------------------
	.section	.nv.info._Z15vectorSumGlobalPiS_S_i,"",@"SHT_CUDA_INFO"
	.sectionflags	@""
	.align	4


	//----- nvinfo : EIATTR_CUDA_API_VERSION
	.align		4
        /*0000*/ 	.byte	0x04, 0x37
        /*0002*/ 	.short	(.L_29 - .L_28)
.L_28:
        /*0004*/ 	.word	0x00000082


	//----- nvinfo : EIATTR_KPARAM_INFO
	.align		4
.L_29:
        /*0008*/ 	.byte	0x04, 0x17
        /*000a*/ 	.short	(.L_31 - .L_30)
.L_30:
        /*000c*/ 	.word	0x00000000
        /*0010*/ 	.short	0x0003
        /*0012*/ 	.short	0x0018
        /*0014*/ 	.byte	0x00, 0xf0, 0x11, 0x00


	//----- nvinfo : EIATTR_KPARAM_INFO
	.align		4
.L_31:
        /*0018*/ 	.byte	0x04, 0x17
        /*001a*/ 	.short	(.L_33 - .L_32)
.L_32:
        /*001c*/ 	.word	0x00000000
        /*0020*/ 	.short	0x0002
        /*0022*/ 	.short	0x0010
        /*0024*/ 	.byte	0x00, 0xf5, 0x21, 0x00


	//----- nvinfo : EIATTR_KPARAM_INFO
	.align		4
.L_33:
        /*0028*/ 	.byte	0x04, 0x17
        /*002a*/ 	.short	(.L_35 - .L_34)
.L_34:
        /*002c*/ 	.word	0x00000000
        /*0030*/ 	.short	0x0001
        /*0032*/ 	.short	0x0008
        /*0034*/ 	.byte	0x00, 0xf5, 0x21, 0x00


	//----- nvinfo : EIATTR_KPARAM_INFO
	.align		4
.L_35:
        /*0038*/ 	.byte	0x04, 0x17
        /*003a*/ 	.short	(.L_37 - .L_36)
.L_36:
        /*003c*/ 	.word	0x00000000
        /*0040*/ 	.short	0x0000
        /*0042*/ 	.short	0x0000
        /*0044*/ 	.byte	0x00, 0xf5, 0x21, 0x00


	//----- nvinfo : EIATTR_SPARSE_MMA_MASK
	.align		4
.L_37:
        /*0048*/ 	.byte	0x03, 0x50
        /*004a*/ 	.short	0x0000


	//----- nvinfo : EIATTR_MAXREG_COUNT
	.align		4
        /*004c*/ 	.byte	0x03, 0x1b
        /*004e*/ 	.short	0x00ff


	//----- nvinfo : EIATTR_MERCURY_ISA_VERSION
	.align		4
        /*0050*/ 	.byte	0x03, 0x5f
        /*0052*/ 	.short	0x0101


	//----- nvinfo : EIATTR_VRC_CTA_INIT_COUNT
	.align		4
        /*0054*/ 	.byte	0x02, 0x4a
	.zero		1
	.zero		1


	//----- nvinfo : EIATTR_EXIT_INSTR_OFFSETS
	.align		4
        /*0058*/ 	.byte	0x04, 0x1c
        /*005a*/ 	.short	(.L_39 - .L_38)


	//   ....[0]....
.L_38:
        /*005c*/ 	.word	0x00000070


	//   ....[1]....
        /*0060*/ 	.word	0x00000130


	//----- nvinfo : EIATTR_CBANK_PARAM_SIZE
	.align		4
.L_39:
        /*0064*/ 	.byte	0x03, 0x19
        /*0066*/ 	.short	0x001c


	//----- nvinfo : EIATTR_PARAM_CBANK
	.align		4
        /*0068*/ 	.byte	0x04, 0x0a
        /*006a*/ 	.short	(.L_41 - .L_40)
	.align		4
.L_40:
        /*006c*/ 	.word	index@(.nv.constant0._Z15vectorSumGlobalPiS_S_i)
        /*0070*/ 	.short	0x0380
        /*0072*/ 	.short	0x001c


	//----- nvinfo : EIATTR_SW_WAR
	.align		4
.L_41:
        /*0074*/ 	.byte	0x04, 0x36
        /*0076*/ 	.short	(.L_43 - .L_42)
.L_42:
        /*0078*/ 	.word	0x00000008
.L_43:


//--------------------- .nv.callgraph             --------------------------
	.section	.nv.callgraph,"",@"SHT_CUDA_CALLGRAPH"
	.align	4
	.sectionentsize	8
	.align		4
        /*0000*/ 	.word	0x00000000
	.align		4
        /*0004*/ 	.word	0xffffffff
	.align		4
        /*0008*/ 	.word	0x00000000
	.align		4
        /*000c*/ 	.word	0xfffffffe
	.align		4
        /*0010*/ 	.word	0x00000000
	.align		4
        /*0014*/ 	.word	0xfffffffd
	.align		4
        /*0018*/ 	.word	0x00000000
	.align		4
        /*001c*/ 	.word	0xfffffffc


//--------------------- .text._Z15vectorSumSharedPiS_S_i --------------------------
	.section	.text._Z15vectorSumSharedPiS_S_i,"ax",@progbits
	.align	128
        .global         _Z15vectorSumSharedPiS_S_i
        .type           _Z15vectorSumSharedPiS_S_i,@function
        .size           _Z15vectorSumSharedPiS_S_i,(.L_x_2 - _Z15vectorSumSharedPiS_S_i)
        .other          _Z15vectorSumSharedPiS_S_i,@"STO_CUDA_ENTRY STV_DEFAULT"
_Z15vectorSumSharedPiS_S_i:
.text._Z15vectorSumSharedPiS_S_i:
[----:B------:R-:W-:Y:S01]  /*0000*/  LDC R1, c[0x0][0x37c] ;  /* 0x0000df00ff017b82 */ /* 0x000fe20000000800 */
[----:B------:R-:W0:Y:S07]  /*0010*/  S2R R0, SR_TID.X ;  /* 0x0000000000007919 */ /* 0x000e2e0000002100 */
[----:B------:R-:W0:Y:S01]  /*0020*/  S2UR UR4, SR_CTAID.X ;  /* 0x00000000000479c3 */ /* 0x000e220000002500 */
[----:B------:R-:W1:Y:S01]  /*0030*/  LDCU UR5, c[0x0][0x398] ;  /* 0x00007300ff0577ac */ /* 0x000e620008000800 */
[----:B------:R-:W2:Y:S06]  /*0040*/  LDCU.64 UR6, c[0x0][0x358] ;  /* 0x00006b00ff0677ac */ /* 0x000eac0008000a00 */
[----:B------:R-:W0:Y:S08]  /*0050*/  LDC R7, c[0x0][0x360] ;  /* 0x0000d800ff077b82 */ /* 0x000e300000000800 */
[----:B------:R-:W3:Y:S08]  /*0060*/  LDC.64 R2, c[0x0][0x380] ;  /* 0x0000e000ff027b82 */ /* 0x000ef00000000a00 */
[----:B------:R-:W4:Y:S01]  /*0070*/  LDC.64 R4, c[0x0][0x388] ;  /* 0x0000e200ff047b82 */ /* 0x000f220000000a00 */
[----:B0-----:R-:W-:-:S05]  /*0080*/  IMAD R7, R7, UR4, R0 ;  /* 0x0000000407077c24 */ /* 0x001fca000f8e0200 */
[----:B-1----:R-:W-:-:S13]  /*0090*/  ISETP.GE.AND P0, PT, R7, UR5, PT ;  /* 0x0000000507007c0c */ /* 0x002fda000bf06270 */
[----:B---3--:R-:W-:-:S04]  /*00a0*/  @!P0 IMAD.WIDE R2, R7, 0x4, R2 ;  /* 0x0000000407028825 */ /* 0x008fc800078e0202 */
[----:B----4-:R-:W-:Y:S02]  /*00b0*/  @!P0 IMAD.WIDE R4, R7, 0x4, R4 ;  /* 0x0000000407048825 */ /* 0x010fe400078e0204 */
[----:B--2---:R-:W2:Y:S04]  /*00c0*/  @!P0 LDG.E R2, desc[UR6][R2.64] ;  /* 0x0000000602028981 */ /* 0x004ea8000c1e1900 */
[----:B------:R-:W2:Y:S01]  /*00d0*/  @!P0 LDG.E R5, desc[UR6][R4.64] ;  /* 0x0000000604058981 */ /* 0x000ea2000c1e1900 */
[----:B------:R-:W0:Y:S01]  /*00e0*/  S2UR UR5, SR_CgaCtaId ;  /* 0x00000000000579c3 */ /* 0x000e220000008800 */
[----:B------:R-:W-:Y:S02]  /*00f0*/  UMOV UR4, 0x400 ;  /* 0x0000040000047882 */ /* 0x000fe40000000000 */
[----:B0-----:R-:W-:-:S06]  /*0100*/  ULEA UR4, UR5, UR4, 0x18 ;  /* 0x0000000405047291 */ /* 0x001fcc000f8ec0ff */
[----:B------:R-:W-:Y:S02]  /*0110*/  LEA R0, R0, UR4, 0x2 ;  /* 0x0000000400007c11 */ /* 0x000fe4000f8e10ff */
[----:B--2---:R-:W-:-:S05]  /*0120*/  @!P0 IADD3 R9, PT, PT, R2, R5, RZ ;  /* 0x0000000502098210 */ /* 0x004fca0007ffe0ff */
[----:B------:R0:W-:Y:S01]  /*0130*/  @!P0 STS [R0], R9 ;  /* 0x0000000900008388 */ /* 0x0001e20000000800 */
[----:B------:R-:W-:Y:S06]  /*0140*/  BAR.SYNC.DEFER_BLOCKING 0x0 ;  /* 0x0000000000007b1d */ /* 0x000fec0000010000 */
[----:B------:R-:W-:Y:S05]  /*0150*/  @P0 EXIT ;  /* 0x000000000000094d */ /* 0x000fea0003800000 */
[----:B------:R-:W1:Y:S01]  /*0160*/  LDS R5, [R0] ;  /* 0x0000000000057984 */ /* 0x000e620000000800 */
[----:B------:R-:W2:Y:S02]  /*0170*/  LDC.64 R2, c[0x0][0x390] ;  /* 0x0000e400ff027b82 */ /* 0x000ea40000000a00 */
[----:B--2---:R-:W-:-:S05]  /*0180*/  IMAD.WIDE R2, R7, 0x4, R2 ;  /* 0x0000000407027825 */ /* 0x004fca00078e0202 */
[----:B-1----:R-:W-:Y:S01]  /*0190*/  STG.E desc[UR6][R2.64], R5 ;  /* 0x0000000502007986 */ /* 0x002fe2000c101906 */
[----:B------:R-:W-:Y:S05]  /*01a0*/  EXIT ;  /* 0x000000000000794d */ /* 0x000fea0003800000 */
.L_x_0:
[----:B------:R-:W-:-:S00]  /*01b0*/  BRA `(.L_x_0) ;  /* 0xfffffffc00fc7947 */ /* 0x000fc0000383ffff */
[----:B------:R-:W-:-:S00]  /*01c0*/  NOP ;  /* 0x0000000000007918 */ /* 0x000fc00000000000 */
        /* <DEDUP_REMOVED lines=11> */
.L_x_2:


//--------------------- .text._Z15vectorSumGlobalPiS_S_i --------------------------
	.section	.text._Z15vectorSumGlobalPiS_S_i,"ax",@progbits
	.align	128
        .global         _Z15vectorSumGlobalPiS_S_i
        .type           _Z15vectorSumGlobalPiS_S_i,@function
        .size           _Z15vectorSumGlobalPiS_S_i,(.L_x_3 - _Z15vectorSumGlobalPiS_S_i)
        .other          _Z15vectorSumGlobalPiS_S_i,@"STO_CUDA_ENTRY STV_DEFAULT"
_Z15vectorSumGlobalPiS_S_i:
.text._Z15vectorSumGlobalPiS_S_i:
[----:B------:R-:W-:Y:S01]  /*0000*/  LDC R1, c[0x0][0x37c] ;  /* 0x0000df00ff017b82 */ /* 0x000fe20000000800 */
[----:B------:R-:W0:Y:S07]  /*0010*/  S2R R9, SR_TID.X ;  /* 0x0000000000097919 */ /* 0x000e2e0000002100 */
[----:B------:R-:W0:Y:S01]  /*0020*/  S2UR UR4, SR_CTAID.X ;  /* 0x00000000000479c3 */ /* 0x000e220000002500 */
[----:B------:R-:W1:Y:S07]  /*0030*/  LDCU UR5, c[0x0][0x398] ;  /* 0x00007300ff0577ac */ /* 0x000e6e0008000800 */
[----:B------:R-:W0:Y:S02]  /*0040*/  LDC R0, c[0x0][0x360] ;  /* 0x0000d800ff007b82 */ /* 0x000e240000000800 */
[----:B0-----:R-:W-:-:S05]  /*0050*/  IMAD R9, R0, UR4, R9 ;  /* 0x0000000400097c24 */ /* 0x001fca000f8e0209 */
[----:B-1----:R-:W-:-:S13]  /*0060*/  ISETP.GE.AND P0, PT, R9, UR5, PT ;  /* 0x0000000509007c0c */ /* 0x002fda000bf06270 */
[----:B------:R-:W-:Y:S05]  /*0070*/  @P0 EXIT ;  /* 0x000000000000094d */ /* 0x000fea0003800000 */
[----:B------:R-:W0:Y:S01]  /*0080*/  LDC.64 R2, c[0x0][0x380] ;  /* 0x0000e000ff027b82 */ /* 0x000e220000000a00 */
[----:B------:R-:W1:Y:S07]  /*0090*/  LDCU.64 UR4, c[0x0][0x358] ;  /* 0x00006b00ff0477ac */ /* 0x000e6e0008000a00 */
[----:B------:R-:W2:Y:S08]  /*00a0*/  LDC.64 R4, c[0x0][0x388] ;  /* 0x0000e200ff047b82 */ /* 0x000eb00000000a00 */
[----:B------:R-:W3:Y:S01]  /*00b0*/  LDC.64 R6, c[0x0][0x390] ;  /* 0x0000e400ff067b82 */ /* 0x000ee20000000a00 */
[----:B0-----:R-:W-:-:S06]  /*00c0*/  IMAD.WIDE R2, R9, 0x4, R2 ;  /* 0x0000000409027825 */ /* 0x001fcc00078e0202 */
[----:B-1----:R-:W4:Y:S01]  /*00d0*/  LDG.E R2, desc[UR4][R2.64] ;  /* 0x0000000402027981 */ /* 0x002f22000c1e1900 */
[----:B--2---:R-:W-:-:S06]  /*00e0*/  IMAD.WIDE R4, R9, 0x4, R4 ;  /* 0x0000000409047825 */ /* 0x004fcc00078e0204 */
[----:B------:R-:W4:Y:S01]  /*00f0*/  LDG.E R5, desc[UR4][R4.64] ;  /* 0x0000000404057981 */ /* 0x000f22000c1e1900 */
[----:B---3--:R-:W-:Y:S01]  /*0100*/  IMAD.WIDE R6, R9, 0x4, R6 ;  /* 0x0000000409067825 */ /* 0x008fe200078e0206 */
[----:B----4-:R-:W-:-:S05]  /*0110*/  IADD3 R9, PT, PT, R2, R5, RZ ;  /* 0x0000000502097210 */ /* 0x010fca0007ffe0ff */
[----:B------:R-:W-:Y:S01]  /*0120*/  STG.E desc[UR4][R6.64], R9 ;  /* 0x0000000906007986 */ /* 0x000fe2000c101904 */
[----:B------:R-:W-:Y:S05]  /*0130*/  EXIT ;  /* 0x000000000000794d */ /* 0x000fea0003800000 */
.L_x_1:
        /* <DEDUP_REMOVED lines=12> */
.L_x_3:


//--------------------- .nv.shared._Z15vectorSumSharedPiS_S_i --------------------------
	.section	.nv.shared._Z15vectorSumSharedPiS_S_i,"aw",@nobits
	.sectionflags	@""
	.align	16
	.zero		1024


//--------------------- .nv.shared.reserved.0     --------------------------
	.section	.nv.shared.reserved.0,"aw",@nobits
	.weak		__nv_reservedSMEM_offset_0_alias
	.size		__nv_reservedSMEM_offset_0_alias, 0, 64
	.other		__nv_reservedSMEM_offset_0_alias,@"STO_CUDA_RESERVED_SHARED STV_DEFAULT"
__nv_reservedSMEM_offset_0_alias:
	.zero		0
	.zero		64


//--------------------- .nv.shared._Z15vectorSumGlobalPiS_S_i --------------------------
	.section	.nv.shared._Z15vectorSumGlobalPiS_S_i,"aw",@nobits
	.sectionflags	@""
	.align	16
	.zero		1024


//--------------------- .nv.constant0._Z15vectorSumSharedPiS_S_i --------------------------
	.section	.nv.constant0._Z15vectorSumSharedPiS_S_i,"a",@progbits
	.sectionflags	@""
	.align	4
.nv.constant0._Z15vectorSumSharedPiS_S_i:
	.zero		924


//--------------------- .nv.constant0._Z15vectorSumGlobalPiS_S_i --------------------------
	.section	.nv.constant0._Z15vectorSumGlobalPiS_S_i,"a",@progbits
	.sectionflags	@""
	.align	4
.nv.constant0._Z15vectorSumGlobalPiS_S_i:
	.zero		924


//--------------------- SYMBOLS --------------------------

	.type		.nv.reservedSmem.offset0,@object
	.size		.nv.reservedSmem.offset0,0x4
	.type		.nv.reservedSmem.cap,@object
	.size		.nv.reservedSmem.cap,0x4
